//
// Generated by NVIDIA NVVM Compiler
//
// Compiler Build ID: CL-36424714
// Cuda compilation tools, release 13.0, V13.0.88
// Based on NVVM 20.0.0
//

.version 9.0
.target sm_100
.address_size 64

	// .globl	_Z17bitonic_sort_stepPfii

.visible .entry _Z17bitonic_sort_stepPfii(
	.param .u64 .ptr .align 1 _Z17bitonic_sort_stepPfii_param_0,
	.param .u32 _Z17bitonic_sort_stepPfii_param_1,
	.param .u32 _Z17bitonic_sort_stepPfii_param_2
)
{
	.reg .pred 	%p<5>;
	.reg .b32 	%r<9>;
	.reg .b32 	%f<5>;
	.reg .b64 	%rd<11>;

	ld.param.u64 	%rd6, [_Z17bitonic_sort_stepPfii_param_0];
	ld.param.u32 	%r4, [_Z17bitonic_sort_stepPfii_param_1];
	ld.param.u32 	%r3, [_Z17bitonic_sort_stepPfii_param_2];
	cvta.to.global.u64 	%rd1, %rd6;
	mov.u32 	%r5, %tid.x;
	mov.u32 	%r6, %ctaid.x;
	mov.u32 	%r7, %ntid.x;
	mad.lo.s32 	%r1, %r6, %r7, %r5;
	xor.b32  	%r2, %r4, %r1;
	setp.le.u32 	%p1, %r2, %r1;
	@%p1 bra 	$L__BB0_6;
	and.b32  	%r8, %r3, %r1;
	setp.ne.s32 	%p2, %r8, 0;
	@%p2 bra 	$L__BB0_4;
	mul.wide.u32 	%rd9, %r1, 4;
	add.s64 	%rd2, %rd1, %rd9;
	ld.global.f32 	%f1, [%rd2];
	mul.wide.u32 	%rd10, %r2, 4;
	add.s64 	%rd3, %rd1, %rd10;
	ld.global.f32 	%f2, [%rd3];
	setp.leu.f32 	%p4, %f1, %f2;
	@%p4 bra 	$L__BB0_6;
	st.global.f32 	[%rd2], %f2;
	st.global.f32 	[%rd3], %f1;
	bra.uni 	$L__BB0_6;
$L__BB0_4:
	mul.wide.u32 	%rd7, %r1, 4;
	add.s64 	%rd4, %rd1, %rd7;
	ld.global.f32 	%f3, [%rd4];
	mul.wide.u32 	%rd8, %r2, 4;
	add.s64 	%rd5, %rd1, %rd8;
	ld.global.f32 	%f4, [%rd5];
	setp.geu.f32 	%p3, %f3, %f4;
	@%p3 bra 	$L__BB0_6;
	st.global.f32 	[%rd4], %f4;
	st.global.f32 	[%rd5], %f3;
$L__BB0_6:
	ret;

}


// ===== COMPILED SASS (sm_100) =====

	.target	sm_100

	.elftype	@"ET_EXEC"


//--------------------- .note.nv.tkinfo           --------------------------
	.section	.note.nv.tkinfo,"",@"SHT_NOTE"
	.sectionflags	@"SHF_NOTE_NV_TKINFO"
	.tkinfo
        /*0018*/ 	.word	0x00000002
        /*0030*/ 	.string	""
        /*0030*/ 	.string	"ptxas"
        /*0030*/ 	.string	"Cuda compilation tools, release 13.0, V13.0.88"
        /*0030*/ 	.string	"Build cuda_13.0.r13.0/compiler.36424714_0"
        /*0030*/ 	.string	"-arch sm_100 -m 64 "



//--------------------- .note.nv.cuinfo           --------------------------
	.section	.note.nv.cuinfo,"",@"SHT_NOTE"
	.sectionflags	@"SHF_NOTE_NV_CUINFO"
        /*0018*/ 	.short	0x0002
        /*001a*/ 	.short	0x0064
        /*001c*/ 	.short	0x0082
	.zero		2


//--------------------- .nv.info                  --------------------------
	.section	.nv.info,"",@"SHT_CUDA_INFO"
	.align	4


	//----- nvinfo : EIATTR_REGCOUNT
	.align		4
        /*0000*/ 	.byte	0x04, 0x2f
        /*0002*/ 	.short	(.L_1 - .L_0)
	.align		4
.L_0:
        /*0004*/ 	.word	index@(_Z17bitonic_sort_stepPfii)
        /*0008*/ 	.word	0x0000000c


	//----- nvinfo : EIATTR_FRAME_SIZE
	.align		4
.L_1:
        /*000c*/ 	.byte	0x04, 0x11
        /*000e*/ 	.short	(.L_3 - .L_2)
	.align		4
.L_2:
        /*0010*/ 	.word	index@(_Z17bitonic_sort_stepPfii)
        /*0014*/ 	.word	0x00000000


	//----- nvinfo : EIATTR_MIN_STACK_SIZE
	.align		4
.L_3:
        /*0018*/ 	.byte	0x04, 0x12
        /*001a*/ 	.short	(.L_5 - .L_4)
	.align		4
.L_4:
        /*001c*/ 	.word	index@(_Z17bitonic_sort_stepPfii)
        /*0020*/ 	.word	0x00000000
.L_5:


//--------------------- .nv.compat                --------------------------
	.section	.nv.compat,"",@"SHT_CUDA_COMPAT_INFO"
	.align	4
        /*0000*/ 	.byte	0x02, 0x09, 0x00, 0x00, 0x02, 0x02, 0x01, 0x00, 0x02, 0x05, 0x05, 0x00, 0x03, 0x07, 0x01, 0x01
        /*0010*/ 	.byte	0x02, 0x03, 0x00, 0x00, 0x02, 0x06, 0x01, 0x00, 0x04, 0x0b, 0x08, 0x00, 0x09, 0x00, 0x00, 0x00
        /*0020*/ 	.byte	0x00, 0x00, 0x00, 0x00


//--------------------- .nv.info._Z17bitonic_sort_stepPfii --------------------------
	.section	.nv.info._Z17bitonic_sort_stepPfii,"",@"SHT_CUDA_INFO"
	.sectionflags	@""
	.align	4


	//----- nvinfo : EIATTR_CUDA_API_VERSION
	.align		4
        /*0000*/ 	.byte	0x04, 0x37
        /*0002*/ 	.short	(.L_7 - .L_6)
.L_6:
        /*0004*/ 	.word	0x00000082


	//----- nvinfo : EIATTR_KPARAM_INFO
	.align		4
.L_7:
        /*0008*/ 	.byte	0x04, 0x17
        /*000a*/ 	.short	(.L_9 - .L_8)
.L_8:
        /*000c*/ 	.word	0x00000000
        /*0010*/ 	.short	0x0002
        /*0012*/ 	.short	0x000c
        /*0014*/ 	.byte	0x00, 0xf0, 0x11, 0x00


	//----- nvinfo : EIATTR_KPARAM_INFO
	.align		4
.L_9:
        /*0018*/ 	.byte	0x04, 0x17
        /*001a*/ 	.short	(.L_11 - .L_10)
.L_10:
        /*001c*/ 	.word	0x00000000
        /*0020*/ 	.short	0x0001
        /*0022*/ 	.short	0x0008
        /*0024*/ 	.byte	0x00, 0xf0, 0x11, 0x00


	//----- nvinfo : EIATTR_KPARAM_INFO
	.align		4
.L_11:
        /*0028*/ 	.byte	0x04, 0x17
        /*002a*/ 	.short	(.L_13 - .L_12)
.L_12:
        /*002c*/ 	.word	0x00000000
        /*0030*/ 	.short	0x0000
        /*0032*/ 	.short	0x0000
        /*0034*/ 	.byte	0x00, 0xf5, 0x21, 0x00


	//----- nvinfo : EIATTR_SPARSE_MMA_MASK
	.align		4
.L_13:
        /*0038*/ 	.byte	0x03, 0x50
        /*003a*/ 	.short	0x0000


	//----- nvinfo : EIATTR_MAXREG_COUNT
	.align		4
        /*003c*/ 	.byte	0x03, 0x1b
        /*003e*/ 	.short	0x00ff


	//----- nvinfo : EIATTR_MERCURY_ISA_VERSION
	.align		4
        /*0040*/ 	.byte	0x03, 0x5f
        /*0042*/ 	.short	0x0101


	//----- nvinfo : EIATTR_VRC_CTA_INIT_COUNT
	.align		4
        /*0044*/ 	.byte	0x02, 0x4a
	.zero		1
	.zero		1


	//----- nvinfo : EIATTR_EXIT_INSTR_OFFSETS
	.align		4
        /*0048*/ 	.byte	0x04, 0x1c
        /*004a*/ 	.short	(.L_15 - .L_14)


	//   ....[0]....
.L_14:
        /*004c*/ 	.word	0x00000080


	//   ....[1]....
        /*0050*/ 	.word	0x00000130


	//   ....[2]....
        /*0054*/ 	.word	0x00000160


	//   ....[3]....
        /*0058*/ 	.word	0x000001d0


	//   ....[4]....
        /*005c*/ 	.word	0x00000200


	//----- nvinfo : EIATTR_CRS_STACK_SIZE
	.align		4
.L_15:
        /*0060*/ 	.byte	0x04, 0x1e
        /*0062*/ 	.short	(.L_17 - .L_16)
.L_16:
        /*0064*/ 	.word	0x00000000


	//----- nvinfo : EIATTR_CBANK_PARAM_SIZE
	.align		4
.L_17:
        /*0068*/ 	.byte	0x03, 0x19
        /*006a*/ 	.short	0x0010


	//----- nvinfo : EIATTR_PARAM_CBANK
	.align		4
        /*006c*/ 	.byte	0x04, 0x0a
        /*006e*/ 	.short	(.L_19 - .L_18)
	.align		4
.L_18:
        /*0070*/ 	.word	index@(.nv.constant0._Z17bitonic_sort_stepPfii)
        /*0074*/ 	.short	0x0380
        /*0076*/ 	.short	0x0010


	//----- nvinfo : EIATTR_SW_WAR
	.align		4
.L_19:
        /*0078*/ 	.byte	0x04, 0x36
        /*007a*/ 	.short	(.L_21 - .L_20)
.L_20:
        /*007c*/ 	.word	0x00000008
.L_21:


//--------------------- .nv.callgraph             --------------------------
	.section	.nv.callgraph,"",@"SHT_CUDA_CALLGRAPH"
	.align	4
	.sectionentsize	8
	.align		4
        /*0000*/ 	.word	0x00000000
	.align		4
        /*0004*/ 	.word	0xffffffff
	.align		4
        /*0008*/ 	.word	0x00000000
	.align		4
        /*000c*/ 	.word	0xfffffffe
	.align		4
        /*0010*/ 	.word	0x00000000
	.align		4
        /*0014*/ 	.word	0xfffffffd
	.align		4
        /*0018*/ 	.word	0x00000000
	.align		4
        /*001c*/ 	.word	0xfffffffc


//--------------------- .text._Z17bitonic_sort_stepPfii --------------------------
	.section	.text._Z17bitonic_sort_stepPfii,"ax",@progbits
	.align	128
        .global         _Z17bitonic_sort_stepPfii
        .type           _Z17bitonic_sort_stepPfii,@function
        .size           _Z17bitonic_sort_stepPfii,(.L_x_2 - _Z17bitonic_sort_stepPfii)
        .other          _Z17bitonic_sort_stepPfii,@"STO_CUDA_ENTRY STV_DEFAULT"
_Z17bitonic_sort_stepPfii:
.text._Z17bitonic_sort_stepPfii:
[----:B------:R-:W-:Y:S01]  /*0000*/  LDC R1, c[0x0][0x37c] ;  /* 0x0000df00ff017b82 */ /* 0x000fe20000000800 */
[----:B------:R-:W0:Y:S07]  /*0010*/  S2R R7, SR_TID.X ;  /* 0x0000000000077919 */ /* 0x000e2e0000002100 */
[----:B------:R-:W0:Y:S01]  /*0020*/  S2UR UR4, SR_CTAID.X ;  /* 0x00000000000479c3 */ /* 0x000e220000002500 */
[----:B------:R-:W1:Y:S07]  /*0030*/  LDCU UR5, c[0x0][0x388] ;  /* 0x00007100ff0577ac */ /* 0x000e6e0008000800 */
[----:B------:R-:W0:Y:S02]  /*0040*/  LDC R0, c[0x0][0x360] ;  /* 0x0000d800ff007b82 */ /* 0x000e240000000800 */
[----:B0-----:R-:W-:-:S05]  /*0050*/  IMAD R7, R0, UR4, R7 ;  /* 0x0000000400077c24 */ /* 0x001fca000f8e0207 */
[----:B-1----:R-:W-:-:S04]  /*0060*/  LOP3.LUT R9, R7, UR5, RZ, 0x3c, !PT ;  /* 0x0000000507097c12 */ /* 0x002fc8000f8e3cff */
[----:B------:R-:W-:-:S13]  /*0070*/  ISETP.GT.U32.AND P0, PT, R9, R7, PT ;  /* 0x000000070900720c */ /* 0x000fda0003f04070 */
[----:B------:R-:W-:Y:S05]  /*0080*/  @!P0 EXIT ;  /* 0x000000000000894d */ /* 0x000fea0003800000 */
[----:B------:R-:W0:Y:S02]  /*0090*/  LDCU UR4, c[0x0][0x38c] ;  /* 0x00007180ff0477ac */ /* 0x000e240008000800 */
[----:B0-----:R-:W-:Y:S01]  /*00a0*/  LOP3.LUT P0, RZ, R7, UR4, RZ, 0xc0, !PT ;  /* 0x0000000407ff7c12 */ /* 0x001fe2000f80c0ff */
[----:B------:R-:W0:-:S12]  /*00b0*/  LDCU.64 UR4, c[0x0][0x358] ;  /* 0x00006b00ff0477ac */ /* 0x000e180008000a00 */
[----:B------:R-:W-:Y:S05]  /*00c0*/  @P0 BRA `(.L_x_0) ;  /* 0x0000000000280947 */ /* 0x000fea0003800000 */
[----:B------:R-:W1:Y:S02]  /*00d0*/  LDC.64 R4, c[0x0][0x380] ;  /* 0x0000e000ff047b82 */ /* 0x000e640000000a00 */
[----:B-1----:R-:W-:-:S04]  /*00e0*/  IMAD.WIDE.U32 R2, R7, 0x4, R4 ;  /* 0x0000000407027825 */ /* 0x002fc800078e0004 */
[----:B------:R-:W-:Y:S01]  /*00f0*/  IMAD.WIDE.U32 R4, R9, 0x4, R4 ;  /* 0x0000000409047825 */ /* 0x000fe200078e0004 */
[----:B0-----:R-:W2:Y:S04]  /*0100*/  LDG.E R7, desc[UR4][R2.64] ;  /* 0x0000000402077981 */ /* 0x001ea8000c1e1900 */
[----:B------:R-:W2:Y:S02]  /*0110*/  LDG.E R0, desc[UR4][R4.64] ;  /* 0x0000000404007981 */ /* 0x000ea4000c1e1900 */
[----:B--2---:R-:W-:-:S13]  /*0120*/  FSETP.GT.AND P0, PT, R7, R0, PT ;  /* 0x000000000700720b */ /* 0x004fda0003f04000 */
[----:B------:R-:W-:Y:S05]  /*0130*/  @!P0 EXIT ;  /* 0x000000000000894d */ /* 0x000fea0003800000 */
[----:B------:R-:W-:Y:S04]  /*0140*/  STG.E desc[UR4][R2.64], R0 ;  /* 0x0000000002007986 */ /* 0x000fe8000c101904 */
[----:B------:R-:W-:Y:S01]  /*0150*/  STG.E desc[UR4][R4.64], R7 ;  /* 0x0000000704007986 */ /* 0x000fe2000c101904 */
[----:B------:R-:W-:Y:S05]  /*0160*/  EXIT ;  /* 0x000000000000794d */ /* 0x000fea0003800000 */
.L_x_0:
[----:B------:R-:W1:Y:S02]  /*0170*/  LDC.64 R2, c[0x0][0x380] ;  /* 0x0000e000ff027b82 */ /* 0x000e640000000a00 */
[----:B-1----:R-:W-:-:S04]  /*0180*/  IMAD.WIDE.U32 R4, R7, 0x4, R2 ;  /* 0x0000000407047825 */ /* 0x002fc800078e0002 */
[----:B------:R-:W-:Y:S01]  /*0190*/  IMAD.WIDE.U32 R2, R9, 0x4, R2 ;  /* 0x0000000409027825 */ /* 0x000fe200078e0002 */
[----:B0-----:R-:W2:Y:S04]  /*01a0*/  LDG.E R7, desc[UR4][R4.64] ;  /* 0x0000000404077981 */ /* 0x001ea8000c1e1900 */
[----:B------:R-:W2:Y:S02]  /*01b0*/  LDG.E R0, desc[UR4][R2.64] ;  /* 0x0000000402007981 */ /* 0x000ea4000c1e1900 */
[----:B--2---:R-:W-:-:S13]  /*01c0*/  FSETP.GEU.AND P0, PT, R7, R0, PT ;  /* 0x000000000700720b */ /* 0x004fda0003f0e000 */
[----:B------:R-:W-:Y:S05]  /*01d0*/  @P0 EXIT ;  /* 0x000000000000094d */ /* 0x000fea0003800000 */
[----:B------:R-:W-:Y:S04]  /*01e0*/  STG.E desc[UR4][R4.64], R0 ;  /* 0x0000000004007986 */ /* 0x000fe8000c101904 */
[----:B------:R-:W-:Y:S01]  /*01f0*/  STG.E desc[UR4][R2.64], R7 ;  /* 0x0000000702007986 */ /* 0x000fe2000c101904 */
[----:B------:R-:W-:Y:S05]  /*0200*/  EXIT ;  /* 0x000000000000794d */ /* 0x000fea0003800000 */
.L_x_1:
[----:B------:R-:W-:-:S00]  /*0210*/  BRA `(.L_x_1) ;  /* 0xfffffffc00fc7947 */ /* 0x000fc0000383ffff */
[----:B------:R-:W-:-:S00]  /*0220*/  NOP ;  /* 0x0000000000007918 */ /* 0x000fc00000000000 */
        /* <DEDUP_REMOVED lines=13> */
.L_x_2:


//--------------------- .nv.shared.reserved.0     --------------------------
	.section	.nv.shared.reserved.0,"aw",@nobits
	.weak		__nv_reservedSMEM_offset_0_alias
	.size		__nv_reservedSMEM_offset_0_alias, 0, 64
	.other		__nv_reservedSMEM_offset_0_alias,@"STO_CUDA_RESERVED_SHARED STV_DEFAULT"
__nv_reservedSMEM_offset_0_alias:
	.zero		0
	.zero		64


//--------------------- .nv.constant0._Z17bitonic_sort_stepPfii --------------------------
	.section	.nv.constant0._Z17bitonic_sort_stepPfii,"a",@progbits
	.sectionflags	@""
	.align	4
.nv.constant0._Z17bitonic_sort_stepPfii:
	.zero		912


//--------------------- SYMBOLS --------------------------

	.type		.nv.reservedSmem.offset0,@object
	.size		.nv.reservedSmem.offset0,0x4
